	.headerflags	@"EF_CUDA_TEXMODE_UNIFIED EF_CUDA_64BIT_ADDRESS EF_CUDA_ACCELERATORS EF_CUDA_SM90 EF_CUDA_VIRTUAL_SM(EF_CUDA_SM90)"
	.elftype	@"ET_EXEC"


//--------------------- .nv.info                  --------------------------
	.section	.nv.info,"",@"SHT_CUDA_INFO"
	.align	4


	//----- nvinfo : EIATTR_REGCOUNT
	.align		4
        /*0000*/ 	.byte	0x04, 0x2f
        /*0002*/ 	.short	(.L_1 - .L_0)
	.align		4
.L_0:
        /*0004*/ 	.word	index@(triton_poi_fused_convolution_relu_2)
        /*0008*/ 	.word	0x0000000c


	//----- nvinfo : EIATTR_MIN_STACK_SIZE
	.align		4
.L_1:
        /*000c*/ 	.byte	0x04, 0x12
        /*000e*/ 	.short	(.L_3 - .L_2)
	.align		4
.L_2:
        /*0010*/ 	.word	index@(triton_poi_fused_convolution_relu_2)
        /*0014*/ 	.word	0x00000000


	//----- nvinfo : EIATTR_FRAME_SIZE
	.align		4
.L_3:
        /*0018*/ 	.byte	0x04, 0x11
        /*001a*/ 	.short	(.L_5 - .L_4)
	.align		4
.L_4:
        /*001c*/ 	.word	index@(triton_poi_fused_convolution_relu_2)
        /*0020*/ 	.word	0x00000000


	//----- nvinfo : EIATTR_MIN_STACK_SIZE
	.align		4
.L_5:
        /*0024*/ 	.byte	0x04, 0x12
        /*0026*/ 	.short	(.L_7 - .L_6)
	.align		4
.L_6:
        /*0028*/ 	.word	index@(triton_poi_fused_convolution_relu_2)
        /*002c*/ 	.word	0x00000000
.L_7:


//--------------------- .nv.info.triton_poi_fused_convolution_relu_2 --------------------------
	.section	.nv.info.triton_poi_fused_convolution_relu_2,"",@"SHT_CUDA_INFO"
	.sectionflags	@""
	.align	4


	//----- nvinfo : EIATTR_CUDA_API_VERSION
	.align		4
        /*0000*/ 	.byte	0x04, 0x37
        /*0002*/ 	.short	(.L_9 - .L_8)
.L_8:
        /*0004*/ 	.word	0x0000007c


	//----- nvinfo : EIATTR_KPARAM_INFO
	.align		4
.L_9:
        /*0008*/ 	.byte	0x04, 0x17
        /*000a*/ 	.short	(.L_11 - .L_10)
.L_10:
        /*000c*/ 	.word	0x00000000
        /*0010*/ 	.short	0x0002
        /*0012*/ 	.short	0x0010
        /*0014*/ 	.byte	0x00, 0xf0, 0x11, 0x00


	//----- nvinfo : EIATTR_KPARAM_INFO
	.align		4
.L_11:
        /*0018*/ 	.byte	0x04, 0x17
        /*001a*/ 	.short	(.L_13 - .L_12)
.L_12:
        /*001c*/ 	.word	0x00000000
        /*0020*/ 	.short	0x0001
        /*0022*/ 	.short	0x0008
        /*0024*/ 	.byte	0x00, 0xf4, 0x21, 0x00


	//----- nvinfo : EIATTR_KPARAM_INFO
	.align		4
.L_13:
        /*0028*/ 	.byte	0x04, 0x17
        /*002a*/ 	.short	(.L_15 - .L_14)
.L_14:
        /*002c*/ 	.word	0x00000000
        /*0030*/ 	.short	0x0000
        /*0032*/ 	.short	0x0000
        /*0034*/ 	.byte	0x00, 0xf4, 0x21, 0x00


	//----- nvinfo : EIATTR_SPARSE_MMA_MASK
	.align		4
.L_15:
        /*0038*/ 	.byte	0x03, 0x50
        /*003a*/ 	.short	0x0000


	//----- nvinfo : EIATTR_MAXREG_COUNT
	.align		4
        /*003c*/ 	.byte	0x03, 0x1b
        /*003e*/ 	.short	0x00ff


	//----- nvinfo : EIATTR_EXIT_INSTR_OFFSETS
	.align		4
        /*0040*/ 	.byte	0x04, 0x1c
        /*0042*/ 	.short	(.L_17 - .L_16)


	//   ....[0]....
.L_16:
        /*0044*/ 	.word	0x000001e0


	//   ....[1]....
        /*0048*/ 	.word	0x00000200


	//----- nvinfo : EIATTR_REQNTID
	.align		4
.L_17:
        /*004c*/ 	.byte	0x04, 0x10
        /*004e*/ 	.short	(.L_19 - .L_18)
.L_18:
        /*0050*/ 	.word	0x00000080
        /*0054*/ 	.word	0x00000001
        /*0058*/ 	.word	0x00000001


	//----- nvinfo : EIATTR_CBANK_PARAM_SIZE
	.align		4
.L_19:
        /*005c*/ 	.byte	0x03, 0x19
        /*005e*/ 	.short	0x0014


	//----- nvinfo : EIATTR_PARAM_CBANK
	.align		4
        /*0060*/ 	.byte	0x04, 0x0a
        /*0062*/ 	.short	(.L_21 - .L_20)
	.align		4
.L_20:
        /*0064*/ 	.word	index@(.nv.constant0.triton_poi_fused_convolution_relu_2)
        /*0068*/ 	.short	0x0210
        /*006a*/ 	.short	0x0014


	//----- nvinfo : EIATTR_SW_WAR
	.align		4
.L_21:
        /*006c*/ 	.byte	0x04, 0x36
        /*006e*/ 	.short	(.L_23 - .L_22)
.L_22:
        /*0070*/ 	.word	0x00000008
.L_23:


//--------------------- .nv.callgraph             --------------------------
	.section	.nv.callgraph,"",@"SHT_CUDA_CALLGRAPH"
	.align	4
	.sectionentsize	8
	.align		4
        /*0000*/ 	.word	0x00000000
	.align		4
        /*0004*/ 	.word	0xffffffff
	.align		4
        /*0008*/ 	.word	0x00000000
	.align		4
        /*000c*/ 	.word	0xfffffffe
	.align		4
        /*0010*/ 	.word	0x00000000
	.align		4
        /*0014*/ 	.word	0xfffffffd
	.align		4
        /*0018*/ 	.word	0x00000000
	.align		4
        /*001c*/ 	.word	0xfffffffc


//--------------------- .text.triton_poi_fused_convolution_relu_2 --------------------------
	.section	.text.triton_poi_fused_convolution_relu_2,"ax",@progbits
	.align	128
        .global         triton_poi_fused_convolution_relu_2
        .type           triton_poi_fused_convolution_relu_2,@function
        .size           triton_poi_fused_convolution_relu_2,(.L_x_1 - triton_poi_fused_convolution_relu_2)
        .other          triton_poi_fused_convolution_relu_2,@"STO_CUDA_ENTRY STV_DEFAULT"
triton_poi_fused_convolution_relu_2:
.text.triton_poi_fused_convolution_relu_2:
[----:B------:R-:W0:Y:S02]  /*0000*/  LDC R1, c[0x0][0x28] ;  /* 0x00000a00ff017b82 */ /* 0x000e240000000800 */
[----:B------:R-:W1:Y:S01]  /*0010*/  S2R R0, SR_TID.X ;  /* 0x0000000000007919 */ /* 0x000e620000002100 */
[----:B------:R-:W2:Y:S01]  /*0020*/  LDC.64 R2, c[0x0][0x210] ;  /* 0x00008400ff027b82 */ /* 0x000ea20000000a00 */
[----:B------:R-:W-:Y:S01]  /*0030*/  ULDC.64 UR4, c[0x0][0x208] ;  /* 0x0000820000047ab9 */ /* 0x000fe20000000a00 */
[----:B------:R-:W3:Y:S06]  /*0040*/  S2R R7, SR_CTAID.X ;  /* 0x0000000000077919 */ /* 0x000eec0000002500 */
[----:B------:R-:W4:Y:S01]  /*0050*/  LDC.64 R4, c[0x0][0x218] ;  /* 0x00008600ff047b82 */ /* 0x000f220000000a00 */
[----:B-1----:R-:W-:-:S05]  /*0060*/  IMAD.SHL.U32 R0, R0, 0x2, RZ ;  /* 0x0000000200007824 */ /* 0x002fca00078e00ff */
[----:B------:R-:W-:-:S05]  /*0070*/  LOP3.LUT R0, R0, 0xfe, RZ, 0xc0, !PT ;  /* 0x000000fe00007812 */ /* 0x000fca00078ec0ff */
[----:B---3--:R-:W-:-:S04]  /*0080*/  IMAD R7, R7, 0x100, R0 ;  /* 0x0000010007077824 */ /* 0x008fc800078e0200 */
[C---:B------:R-:W-:Y:S01]  /*0090*/  IMAD.HI R0, R7.reuse, 0x5397829d, RZ ;  /* 0x5397829d07007827 */ /* 0x040fe200078e02ff */
[----:B------:R-:W-:-:S03]  /*00a0*/  ISETP.GE.AND P2, PT, R7, 0x3100, PT ;  /* 0x000031000700780c */ /* 0x000fc60003f46270 */
[----:B--2---:R-:W-:Y:S01]  /*00b0*/  IMAD.WIDE R2, R7, 0x4, R2 ;  /* 0x0000000407027825 */ /* 0x004fe200078e0202 */
[----:B------:R-:W-:Y:S02]  /*00c0*/  SHF.R.U32.HI R9, RZ, 0x1f, R0 ;  /* 0x0000001fff097819 */ /* 0x000fe40000011600 */
[----:B------:R-:W-:Y:S02]  /*00d0*/  CS2R R6, SRZ ;  /* 0x0000000000067805 */ /* 0x000fe4000001ff00 */
[----:B------:R-:W-:-:S04]  /*00e0*/  LEA.HI.SX32 R9, R0, R9, 0x18 ;  /* 0x0000000900097211 */ /* 0x000fc800078fc2ff */
[----:B------:R-:W-:Y:S01]  /*00f0*/  LEA.HI R0, R9, R9, RZ, 0x2 ;  /* 0x0000000909007211 */ /* 0x000fe200078f10ff */
[----:B------:R-:W2:Y:S03]  /*0100*/  @!P2 LDG.E.64 R6, desc[UR4][R2.64] ;  /* 0x000000040206a981 */ /* 0x000ea6000c1e1b00 */
[----:B------:R-:W-:-:S05]  /*0110*/  LOP3.LUT R0, R0, 0xfffffffc, RZ, 0xc0, !PT ;  /* 0xfffffffc00007812 */ /* 0x000fca00078ec0ff */
[----:B------:R-:W-:Y:S02]  /*0120*/  IMAD.IADD R9, R9, 0x1, -R0 ;  /* 0x0000000109097824 */ /* 0x000fe400078e0a00 */
[----:B------:R-:W-:Y:S02]  /*0130*/  IMAD.MOV.U32 R0, RZ, RZ, RZ ;  /* 0x000000ffff007224 */ /* 0x000fe400078e00ff */
[----:B----4-:R-:W-:-:S04]  /*0140*/  IMAD.WIDE R4, R9, 0x4, R4 ;  /* 0x0000000409047825 */ /* 0x010fc800078e0204 */
[----:B------:R-:W-:Y:S01]  /*0150*/  IMAD.MOV.U32 R9, RZ, RZ, RZ ;  /* 0x000000ffff097224 */ /* 0x000fe200078e00ff */
[----:B------:R-:W2:Y:S05]  /*0160*/  @!P2 LDG.E.EL R0, desc[UR4][R4.64] ;  /* 0x000000040400a981 */ /* 0x000eaa000c2e1900 */
[----:B------:R-:W3:Y:S01]  /*0170*/  @!P2 LDG.E.EL R9, desc[UR4][R4.64] ;  /* 0x000000040409a981 */ /* 0x000ee2000c2e1900 */
[----:B--2---:R-:W-:Y:S01]  /*0180*/  FADD R8, R0, R7 ;  /* 0x0000000700087221 */ /* 0x004fe20000000000 */
[----:B------:R-:W-:Y:S02]  /*0190*/  FSETP.GEU.AND P1, PT, R7, -R0, PT ;  /* 0x800000000700720b */ /* 0x000fe40003f2e000 */
[----:B---3--:R-:W-:Y:S01]  /*01a0*/  FSETP.GEU.AND P0, PT, R6, -R9, PT ;  /* 0x800000090600720b */ /* 0x008fe20003f0e000 */
[----:B------:R-:W-:Y:S01]  /*01b0*/  FADD R6, R9, R6 ;  /* 0x0000000609067221 */ /* 0x000fe20000000000 */
[----:B------:R-:W-:-:S04]  /*01c0*/  FSEL R7, R8, RZ, P1 ;  /* 0x000000ff08077208 */ /* 0x000fc80000800000 */
[----:B------:R-:W-:Y:S01]  /*01d0*/  FSEL R6, R6, RZ, P0 ;  /* 0x000000ff06067208 */ /* 0x000fe20000000000 */
[----:B------:R-:W-:Y:S06]  /*01e0*/  @P2 EXIT ;  /* 0x000000000000294d */ /* 0x000fec0003800000 */
[----:B------:R-:W-:Y:S01]  /*01f0*/  STG.E.64 desc[UR4][R2.64], R6 ;  /* 0x0000000602007986 */ /* 0x000fe2000c101b04 */
[----:B------:R-:W-:Y:S05]  /*0200*/  EXIT ;  /* 0x000000000000794d */ /* 0x000fea0003800000 */
.L_x_0:
[----:B------:R-:W-:-:S00]  /*0210*/  BRA `(.L_x_0) ;  /* 0xfffffffc00fc7947 */ /* 0x000fc0000383ffff */
[----:B------:R-:W-:-:S00]  /*0220*/  NOP ;  /* 0x0000000000007918 */ /* 0x000fc00000000000 */
        /* <DEDUP_REMOVED lines=13> */
.L_x_1:


//--------------------- .nv.constant0.triton_poi_fused_convolution_relu_2 --------------------------
	.section	.nv.constant0.triton_poi_fused_convolution_relu_2,"a",@progbits
	.sectionflags	@""
	.align	4
.nv.constant0.triton_poi_fused_convolution_relu_2:
	.zero		548
